	.headerflags	@"EF_CUDA_TEXMODE_UNIFIED EF_CUDA_64BIT_ADDRESS EF_CUDA_ACCELERATORS EF_CUDA_SM90 EF_CUDA_VIRTUAL_SM(EF_CUDA_SM90)"
	.elftype	@"ET_EXEC"


//--------------------- .nv.info                  --------------------------
	.section	.nv.info,"",@"SHT_CUDA_INFO"
	.align	4


	//----- nvinfo : EIATTR_REGCOUNT
	.align		4
        /*0000*/ 	.byte	0x04, 0x2f
        /*0002*/ 	.short	(.L_3 - .L_2)
	.align		4
.L_2:
        /*0004*/ 	.word	index@(triton_poi_fused__native_batch_norm_legit_no_training_add_convolution_div_relu_14)
        /*0008*/ 	.word	0x00000016


	//----- nvinfo : EIATTR_MIN_STACK_SIZE
	.align		4
.L_3:
        /*000c*/ 	.byte	0x04, 0x12
        /*000e*/ 	.short	(.L_5 - .L_4)
	.align		4
.L_4:
        /*0010*/ 	.word	index@(triton_poi_fused__native_batch_norm_legit_no_training_add_convolution_div_relu_14)
        /*0014*/ 	.word	0x00000000


	//----- nvinfo : EIATTR_FRAME_SIZE
	.align		4
.L_5:
        /*0018*/ 	.byte	0x04, 0x11
        /*001a*/ 	.short	(.L_7 - .L_6)
	.align		4
.L_6:
        /*001c*/ 	.word	index@(triton_poi_fused__native_batch_norm_legit_no_training_add_convolution_div_relu_14)
        /*0020*/ 	.word	0x00000000


	//----- nvinfo : EIATTR_MIN_STACK_SIZE
	.align		4
.L_7:
        /*0024*/ 	.byte	0x04, 0x12
        /*0026*/ 	.short	(.L_9 - .L_8)
	.align		4
.L_8:
        /*0028*/ 	.word	index@(triton_poi_fused__native_batch_norm_legit_no_training_add_convolution_div_relu_14)
        /*002c*/ 	.word	0x00000000
.L_9:


//--------------------- .nv.info.triton_poi_fused__native_batch_norm_legit_no_training_add_convolution_div_relu_14 --------------------------
	.section	.nv.info.triton_poi_fused__native_batch_norm_legit_no_training_add_convolution_div_relu_14,"",@"SHT_CUDA_INFO"
	.sectionflags	@""
	.align	4


	//----- nvinfo : EIATTR_CUDA_API_VERSION
	.align		4
        /*0000*/ 	.byte	0x04, 0x37
        /*0002*/ 	.short	(.L_11 - .L_10)
.L_10:
        /*0004*/ 	.word	0x0000007c


	//----- nvinfo : EIATTR_KPARAM_INFO
	.align		4
.L_11:
        /*0008*/ 	.byte	0x04, 0x17
        /*000a*/ 	.short	(.L_13 - .L_12)
.L_12:
        /*000c*/ 	.word	0x00000000
        /*0010*/ 	.short	0x0008
        /*0012*/ 	.short	0x0040
        /*0014*/ 	.byte	0x00, 0xf0, 0x11, 0x00


	//----- nvinfo : EIATTR_KPARAM_INFO
	.align		4
.L_13:
        /*0018*/ 	.byte	0x04, 0x17
        /*001a*/ 	.short	(.L_15 - .L_14)
.L_14:
        /*001c*/ 	.word	0x00000000
        /*0020*/ 	.short	0x0007
        /*0022*/ 	.short	0x0038
        /*0024*/ 	.byte	0x00, 0xf4, 0x21, 0x00


	//----- nvinfo : EIATTR_KPARAM_INFO
	.align		4
.L_15:
        /*0028*/ 	.byte	0x04, 0x17
        /*002a*/ 	.short	(.L_17 - .L_16)
.L_16:
        /*002c*/ 	.word	0x00000000
        /*0030*/ 	.short	0x0006
        /*0032*/ 	.short	0x0030
        /*0034*/ 	.byte	0x00, 0xf4, 0x21, 0x00


	//----- nvinfo : EIATTR_KPARAM_INFO
	.align		4
.L_17:
        /*0038*/ 	.byte	0x04, 0x17
        /*003a*/ 	.short	(.L_19 - .L_18)
.L_18:
        /*003c*/ 	.word	0x00000000
        /*0040*/ 	.short	0x0005
        /*0042*/ 	.short	0x0028
        /*0044*/ 	.byte	0x00, 0xf4, 0x21, 0x00


	//----- nvinfo : EIATTR_KPARAM_INFO
	.align		4
.L_19:
        /*0048*/ 	.byte	0x04, 0x17
        /*004a*/ 	.short	(.L_21 - .L_20)
.L_20:
        /*004c*/ 	.word	0x00000000
        /*0050*/ 	.short	0x0004
        /*0052*/ 	.short	0x0020
        /*0054*/ 	.byte	0x00, 0xf4, 0x21, 0x00


	//----- nvinfo : EIATTR_KPARAM_INFO
	.align		4
.L_21:
        /*0058*/ 	.byte	0x04, 0x17
        /*005a*/ 	.short	(.L_23 - .L_22)
.L_22:
        /*005c*/ 	.word	0x00000000
        /*0060*/ 	.short	0x0003
        /*0062*/ 	.short	0x0018
        /*0064*/ 	.byte	0x00, 0xf4, 0x21, 0x00


	//----- nvinfo : EIATTR_KPARAM_INFO
	.align		4
.L_23:
        /*0068*/ 	.byte	0x04, 0x17
        /*006a*/ 	.short	(.L_25 - .L_24)
.L_24:
        /*006c*/ 	.word	0x00000000
        /*0070*/ 	.short	0x0002
        /*0072*/ 	.short	0x0010
        /*0074*/ 	.byte	0x00, 0xf4, 0x21, 0x00


	//----- nvinfo : EIATTR_KPARAM_INFO
	.align		4
.L_25:
        /*0078*/ 	.byte	0x04, 0x17
        /*007a*/ 	.short	(.L_27 - .L_26)
.L_26:
        /*007c*/ 	.word	0x00000000
        /*0080*/ 	.short	0x0001
        /*0082*/ 	.short	0x0008
        /*0084*/ 	.byte	0x00, 0xf4, 0x21, 0x00


	//----- nvinfo : EIATTR_KPARAM_INFO
	.align		4
.L_27:
        /*0088*/ 	.byte	0x04, 0x17
        /*008a*/ 	.short	(.L_29 - .L_28)
.L_28:
        /*008c*/ 	.word	0x00000000
        /*0090*/ 	.short	0x0000
        /*0092*/ 	.short	0x0000
        /*0094*/ 	.byte	0x00, 0xf4, 0x21, 0x00


	//----- nvinfo : EIATTR_SPARSE_MMA_MASK
	.align		4
.L_29:
        /*0098*/ 	.byte	0x03, 0x50
        /*009a*/ 	.short	0x0000


	//----- nvinfo : EIATTR_MAXREG_COUNT
	.align		4
        /*009c*/ 	.byte	0x03, 0x1b
        /*009e*/ 	.short	0x00ff


	//----- nvinfo : EIATTR_EXIT_INSTR_OFFSETS
	.align		4
        /*00a0*/ 	.byte	0x04, 0x1c
        /*00a2*/ 	.short	(.L_31 - .L_30)


	//   ....[0]....
.L_30:
        /*00a4*/ 	.word	0x00000390


	//----- nvinfo : EIATTR_REQNTID
	.align		4
.L_31:
        /*00a8*/ 	.byte	0x04, 0x10
        /*00aa*/ 	.short	(.L_33 - .L_32)
.L_32:
        /*00ac*/ 	.word	0x00000080
        /*00b0*/ 	.word	0x00000001
        /*00b4*/ 	.word	0x00000001


	//----- nvinfo : EIATTR_CBANK_PARAM_SIZE
	.align		4
.L_33:
        /*00b8*/ 	.byte	0x03, 0x19
        /*00ba*/ 	.short	0x0044


	//----- nvinfo : EIATTR_PARAM_CBANK
	.align		4
        /*00bc*/ 	.byte	0x04, 0x0a
        /*00be*/ 	.short	(.L_35 - .L_34)
	.align		4
.L_34:
        /*00c0*/ 	.word	index@(.nv.constant0.triton_poi_fused__native_batch_norm_legit_no_training_add_convolution_div_relu_14)
        /*00c4*/ 	.short	0x0210
        /*00c6*/ 	.short	0x0044


	//----- nvinfo : EIATTR_SW_WAR
	.align		4
.L_35:
        /*00c8*/ 	.byte	0x04, 0x36
        /*00ca*/ 	.short	(.L_37 - .L_36)
.L_36:
        /*00cc*/ 	.word	0x00000008
.L_37:


//--------------------- .nv.callgraph             --------------------------
	.section	.nv.callgraph,"",@"SHT_CUDA_CALLGRAPH"
	.align	4
	.sectionentsize	8
	.align		4
        /*0000*/ 	.word	0x00000000
	.align		4
        /*0004*/ 	.word	0xffffffff
	.align		4
        /*0008*/ 	.word	0x00000000
	.align		4
        /*000c*/ 	.word	0xfffffffe
	.align		4
        /*0010*/ 	.word	0x00000000
	.align		4
        /*0014*/ 	.word	0xfffffffd
	.align		4
        /*0018*/ 	.word	0x00000000
	.align		4
        /*001c*/ 	.word	0xfffffffc


//--------------------- .nv.constant4             --------------------------
	.section	.nv.constant4,"a",@progbits
	.align	8
	.align		8
.nv.constant4:
        /*0000*/ 	.dword	_$_str
	.align		8
        /*0008*/ 	.dword	_$_str_$_2


//--------------------- .text.triton_poi_fused__native_batch_norm_legit_no_training_add_convolution_div_relu_14 --------------------------
	.section	.text.triton_poi_fused__native_batch_norm_legit_no_training_add_convolution_div_relu_14,"ax",@progbits
	.align	128
        .global         triton_poi_fused__native_batch_norm_legit_no_training_add_convolution_div_relu_14
        .type           triton_poi_fused__native_batch_norm_legit_no_training_add_convolution_div_relu_14,@function
        .size           triton_poi_fused__native_batch_norm_legit_no_training_add_convolution_div_relu_14,(.L_x_1 - triton_poi_fused__native_batch_norm_legit_no_training_add_convolution_div_relu_14)
        .other          triton_poi_fused__native_batch_norm_legit_no_training_add_convolution_div_relu_14,@"STO_CUDA_ENTRY STV_DEFAULT"
triton_poi_fused__native_batch_norm_legit_no_training_add_convolution_div_relu_14:
.text.triton_poi_fused__native_batch_norm_legit_no_training_add_convolution_div_relu_14:
[----:B------:R-:W-:Y:S01]  /*0000*/  LDC R1, c[0x0][0x28] ;  /* 0x00000a00ff017b82 */ /* 0x000fe20000000800 */
[----:B------:R-:W1:Y:S07]  /*0010*/  S2R R0, SR_TID.X ;  /* 0x0000000000007919 */ /* 0x000e6e0000002100 */
[----:B------:R-:W2:Y:S01]  /*0020*/  LDC.64 R14, c[0x0][0x228] ;  /* 0x00008a00ff0e7b82 */ /* 0x000ea20000000a00 */
[----:B------:R-:W-:Y:S01]  /*0030*/  ULDC.64 UR4, c[0x0][0x208] ;  /* 0x0000820000047ab9 */ /* 0x000fe20000000a00 */
[----:B------:R-:W3:Y:S06]  /*0040*/  S2R R3, SR_CTAID.X ;  /* 0x0000000000037919 */ /* 0x000eec0000002500 */
[----:B------:R-:W4:Y:S08]  /*0050*/  LDC.64 R16, c[0x0][0x218] ;  /* 0x00008600ff107b82 */ /* 0x000f300000000a00 */
[----:B------:R-:W5:Y:S08]  /*0060*/  LDC.64 R18, c[0x0][0x220] ;  /* 0x00008800ff127b82 */ /* 0x000f700000000a00 */
[----:B------:R-:W5:Y:S01]  /*0070*/  LDC.64 R8, c[0x0][0x230] ;  /* 0x00008c00ff087b82 */ /* 0x000f620000000a00 */
[----:B-1----:R-:W-:-:S07]  /*0080*/  LOP3.LUT R0, R0, 0x7f, RZ, 0xc0, !PT ;  /* 0x0000007f00007812 */ /* 0x002fce00078ec0ff */
[----:B------:R-:W1:Y:S01]  /*0090*/  LDC.64 R4, c[0x0][0x238] ;  /* 0x00008e00ff047b82 */ /* 0x000e620000000a00 */
[----:B---3--:R-:W-:Y:S02]  /*00a0*/  SHF.R.S32.HI R2, RZ, 0x18, R3 ;  /* 0x00000018ff027819 */ /* 0x008fe40000011403 */
[----:B------:R-:W-:Y:S02]  /*00b0*/  LEA R0, R3, R0, 0x7 ;  /* 0x0000000003007211 */ /* 0x000fe400078e38ff */
[----:B------:R-:W-:-:S03]  /*00c0*/  SGXT R3, R2, 0x1 ;  /* 0x000000010203781a */ /* 0x000fc60000000200 */
[----:B------:R-:W3:Y:S01]  /*00d0*/  LDC.64 R10, c[0x0][0x240] ;  /* 0x00009000ff0a7b82 */ /* 0x000ee20000000a00 */
[----:B------:R-:W-:-:S04]  /*00e0*/  LEA.HI R3, R3, R0, RZ, 0x6 ;  /* 0x0000000003037211 */ /* 0x000fc800078f30ff */
[----:B------:R-:W-:-:S04]  /*00f0*/  SHF.R.S32.HI R3, RZ, 0x6, R3 ;  /* 0x00000006ff037819 */ /* 0x000fc80000011403 */
[----:B------:R-:W-:-:S04]  /*0100*/  LEA.HI R2, R3, R3, RZ, 0x5 ;  /* 0x0000000303027211 */ /* 0x000fc800078f28ff */
[----:B------:R-:W-:-:S04]  /*0110*/  LOP3.LUT R2, R2, 0xffffffe0, RZ, 0xc0, !PT ;  /* 0xffffffe002027812 */ /* 0x000fc800078ec0ff */
[----:B------:R-:W-:Y:S02]  /*0120*/  IADD3 R7, R3, -R2, RZ ;  /* 0x8000000203077210 */ /* 0x000fe40007ffe0ff */
[----:B------:R-:W1:Y:S03]  /*0130*/  LDC.64 R2, c[0x0][0x210] ;  /* 0x00008400ff027b82 */ /* 0x000e660000000a00 */
[----:B--2---:R-:W-:-:S05]  /*0140*/  IMAD.WIDE R14, R7, 0x4, R14 ;  /* 0x00000004070e7825 */ /* 0x004fca00078e020e */
[----:B------:R-:W2:Y:S01]  /*0150*/  LDG.E.EL R6, desc[UR4][R14.64] ;  /* 0x000000040e067981 */ /* 0x000ea2000c2e1900 */
[----:B----4-:R-:W-:-:S04]  /*0160*/  IMAD.WIDE R16, R7, 0x4, R16 ;  /* 0x0000000407107825 */ /* 0x010fc800078e0210 */
[----:B-----5:R-:W-:Y:S01]  /*0170*/  IMAD.WIDE R18, R7, 0x4, R18 ;  /* 0x0000000407127825 */ /* 0x020fe200078e0212 */
[----:B------:R-:W4:Y:S04]  /*0180*/  LDG.E.EL R12, desc[UR4][R16.64] ;  /* 0x00000004100c7981 */ /* 0x000f28000c2e1900 */
[----:B------:R-:W5:Y:S01]  /*0190*/  LDG.E.EL R13, desc[UR4][R18.64] ;  /* 0x00000004120d7981 */ /* 0x000f62000c2e1900 */
[----:B01----:R-:W-:-:S05]  /*01a0*/  IMAD.WIDE R2, R0, 0x4, R2 ;  /* 0x0000000400027825 */ /* 0x003fca00078e0202 */
[----:B------:R-:W4:Y:S01]  /*01b0*/  LDG.E R15, desc[UR4][R2.64] ;  /* 0x00000004020f7981 */ /* 0x000f22000c1e1900 */
[----:B------:R-:W-:-:S04]  /*01c0*/  IMAD.WIDE R8, R7, 0x4, R8 ;  /* 0x0000000407087825 */ /* 0x000fc800078e0208 */
[----:B------:R-:W-:Y:S02]  /*01d0*/  IMAD.WIDE R4, R7, 0x4, R4 ;  /* 0x0000000407047825 */ /* 0x000fe400078e0204 */
[----:B------:R0:W5:Y:S04]  /*01e0*/  LDG.E.EL R8, desc[UR4][R8.64] ;  /* 0x0000000408087981 */ /* 0x000168000c2e1900 */
[----:B------:R1:W5:Y:S01]  /*01f0*/  LDG.E.EL R7, desc[UR4][R4.64] ;  /* 0x0000000404077981 */ /* 0x000362000c2e1900 */
[----:B---3--:R-:W-:-:S06]  /*0200*/  IMAD.WIDE R10, R0, 0x4, R10 ;  /* 0x00000004000a7825 */ /* 0x008fcc00078e020a */
[----:B------:R-:W3:Y:S01]  /*0210*/  LDG.E R10, desc[UR4][R10.64] ;  /* 0x000000040a0a7981 */ /* 0x000ee2000c1e1900 */
[----:B0-----:R-:W-:Y:S01]  /*0220*/  HFMA2.MMA R9, -RZ, RZ, 1.625, 0 ;  /* 0x3e800000ff097435 */ /* 0x001fe200000001ff */
[----:B--2---:R-:W-:-:S04]  /*0230*/  FADD R6, R6, 9.9999997473787516356e-06 ;  /* 0x3727c5ac06067421 */ /* 0x004fc80000000000 */
[----:B------:R-:W0:Y:S02]  /*0240*/  MUFU.SQRT R14, R6 ;  /* 0x00000006000e7308 */ /* 0x000e240000002000 */
[C---:B0-----:R-:W-:Y:S02]  /*0250*/  FSETP.GT.AND P0, PT, R14.reuse, 8.50705917302346158658e+37, PT ;  /* 0x7e8000000e00780b */ /* 0x041fe40003f04000 */
[----:B------:R-:W-:-:S11]  /*0260*/  FSETP.GEU.AND P1, PT, R14, 1.175494350822287508e-38, PT ;  /* 0x008000000e00780b */ /* 0x000fd60003f2e000 */
[----:B------:R-:W-:-:S04]  /*0270*/  @P0 FMUL R14, R14, 0.25 ;  /* 0x3e8000000e0e0820 */ /* 0x000fc80000400000 */
[----:B------:R-:W-:-:S06]  /*0280*/  @!P1 FMUL R14, R14, 16777216 ;  /* 0x4b8000000e0e9820 */ /* 0x000fcc0000400000 */
[----:B------:R-:W0:Y:S01]  /*0290*/  MUFU.RCP R14, R14 ;  /* 0x0000000e000e7308 */ /* 0x000e220000001000 */
[----:B-1----:R-:W-:Y:S01]  /*02a0*/  FSEL R5, R9, 1, P0 ;  /* 0x3f80000009057808 */ /* 0x002fe20000000000 */
[----:B----4-:R-:W-:-:S04]  /*02b0*/  FADD R12, R15, R12 ;  /* 0x0000000c0f0c7221 */ /* 0x010fc80000000000 */
[----:B------:R-:W-:Y:S01]  /*02c0*/  @!P1 FMUL R5, R5, 16777216 ;  /* 0x4b80000005059820 */ /* 0x000fe20000400000 */
[----:B-----5:R-:W-:-:S03]  /*02d0*/  FADD R13, -R13, R12 ;  /* 0x0000000c0d0d7221 */ /* 0x020fc60000000100 */
[----:B0-----:R-:W-:Y:S02]  /*02e0*/  FMUL R16, R14, R5 ;  /* 0x000000050e107220 */ /* 0x001fe40000400000 */
[----:B------:R-:W0:Y:S02]  /*02f0*/  LDC.64 R4, c[0x0][0x248] ;  /* 0x00009200ff047b82 */ /* 0x000e240000000a00 */
[----:B------:R-:W-:-:S04]  /*0300*/  FMUL R13, R13, R16 ;  /* 0x000000100d0d7220 */ /* 0x000fc80000400000 */
[----:B------:R-:W-:-:S05]  /*0310*/  FFMA R7, R8, R13, R7 ;  /* 0x0000000d08077223 */ /* 0x000fca0000000007 */
[----:B------:R-:W-:-:S04]  /*0320*/  FSETP.GEU.AND P0, PT, R7, RZ, PT ;  /* 0x000000ff0700720b */ /* 0x000fc80003f0e000 */
[----:B------:R-:W-:-:S05]  /*0330*/  FSEL R7, R7, RZ, P0 ;  /* 0x000000ff07077208 */ /* 0x000fca0000000000 */
[----:B---3--:R-:W-:Y:S01]  /*0340*/  FADD R7, R10, R7 ;  /* 0x000000070a077221 */ /* 0x008fe20000000000 */
[----:B0-----:R-:W-:-:S04]  /*0350*/  IMAD.WIDE R4, R0, 0x4, R4 ;  /* 0x0000000400047825 */ /* 0x001fc800078e0204 */
[----:B------:R-:W-:Y:S01]  /*0360*/  FMUL R7, R7, 0.5 ;  /* 0x3f00000007077820 */ /* 0x000fe20000400000 */
[----:B------:R-:W-:Y:S04]  /*0370*/  STG.E desc[UR4][R2.64], R12 ;  /* 0x0000000c02007986 */ /* 0x000fe8000c101904 */
[----:B------:R-:W-:Y:S01]  /*0380*/  STG.E desc[UR4][R4.64], R7 ;  /* 0x0000000704007986 */ /* 0x000fe2000c101904 */
[----:B------:R-:W-:Y:S05]  /*0390*/  EXIT ;  /* 0x000000000000794d */ /* 0x000fea0003800000 */
.L_x_0:
[----:B------:R-:W-:-:S00]  /*03a0*/  BRA `(.L_x_0) ;  /* 0xfffffffc00fc7947 */ /* 0x000fc0000383ffff */
[----:B------:R-:W-:-:S00]  /*03b0*/  NOP ;  /* 0x0000000000007918 */ /* 0x000fc00000000000 */
        /* <DEDUP_REMOVED lines=12> */
.L_x_1:


//--------------------- .nv.global.init           --------------------------
	.section	.nv.global.init,"aw",@progbits
.nv.global.init:
	.type		_$_str,@object
	.size		_$_str,(_$_str_$_2 - _$_str)
_$_str:
        /*0000*/ 	.byte	0x5f, 0x5f, 0x43, 0x55, 0x44, 0x41, 0x5f, 0x46, 0x54, 0x5a, 0x00
	.type		_$_str_$_2,@object
	.size		_$_str_$_2,(.L_1 - _$_str_$_2)
_$_str_$_2:
        /*000b*/ 	.byte	0x5f, 0x5f, 0x43, 0x55, 0x44, 0x41, 0x5f, 0x50, 0x52, 0x45, 0x43, 0x5f, 0x53, 0x51, 0x52, 0x54
        /*001b*/ 	.byte	0x00
.L_1:


//--------------------- .nv.constant0.triton_poi_fused__native_batch_norm_legit_no_training_add_convolution_div_relu_14 --------------------------
	.section	.nv.constant0.triton_poi_fused__native_batch_norm_legit_no_training_add_convolution_div_relu_14,"a",@progbits
	.sectionflags	@""
	.align	4
.nv.constant0.triton_poi_fused__native_batch_norm_legit_no_training_add_convolution_div_relu_14:
	.zero		596
